	.headerflags	@"EF_CUDA_TEXMODE_UNIFIED EF_CUDA_64BIT_ADDRESS EF_CUDA_ACCELERATORS EF_CUDA_SM90 EF_CUDA_VIRTUAL_SM(EF_CUDA_SM90)"
	.elftype	@"ET_EXEC"


//--------------------- .nv.info                  --------------------------
	.section	.nv.info,"",@"SHT_CUDA_INFO"
	.align	4


	//----- nvinfo : EIATTR_REGCOUNT
	.align		4
        /*0000*/ 	.byte	0x04, 0x2f
        /*0002*/ 	.short	(.L_3 - .L_2)
	.align		4
.L_2:
        /*0004*/ 	.word	index@(triton_poi_fused__native_batch_norm_legit_no_training_add_convolution_relu_threshold_backward_5)
        /*0008*/ 	.word	0x00000018


	//----- nvinfo : EIATTR_MIN_STACK_SIZE
	.align		4
.L_3:
        /*000c*/ 	.byte	0x04, 0x12
        /*000e*/ 	.short	(.L_5 - .L_4)
	.align		4
.L_4:
        /*0010*/ 	.word	index@(triton_poi_fused__native_batch_norm_legit_no_training_add_convolution_relu_threshold_backward_5)
        /*0014*/ 	.word	0x00000000


	//----- nvinfo : EIATTR_FRAME_SIZE
	.align		4
.L_5:
        /*0018*/ 	.byte	0x04, 0x11
        /*001a*/ 	.short	(.L_7 - .L_6)
	.align		4
.L_6:
        /*001c*/ 	.word	index@(triton_poi_fused__native_batch_norm_legit_no_training_add_convolution_relu_threshold_backward_5)
        /*0020*/ 	.word	0x00000000


	//----- nvinfo : EIATTR_MIN_STACK_SIZE
	.align		4
.L_7:
        /*0024*/ 	.byte	0x04, 0x12
        /*0026*/ 	.short	(.L_9 - .L_8)
	.align		4
.L_8:
        /*0028*/ 	.word	index@(triton_poi_fused__native_batch_norm_legit_no_training_add_convolution_relu_threshold_backward_5)
        /*002c*/ 	.word	0x00000000
.L_9:


//--------------------- .nv.info.triton_poi_fused__native_batch_norm_legit_no_training_add_convolution_relu_threshold_backward_5 --------------------------
	.section	.nv.info.triton_poi_fused__native_batch_norm_legit_no_training_add_convolution_relu_threshold_backward_5,"",@"SHT_CUDA_INFO"
	.sectionflags	@""
	.align	4


	//----- nvinfo : EIATTR_CUDA_API_VERSION
	.align		4
        /*0000*/ 	.byte	0x04, 0x37
        /*0002*/ 	.short	(.L_11 - .L_10)
.L_10:
        /*0004*/ 	.word	0x0000007c


	//----- nvinfo : EIATTR_KPARAM_INFO
	.align		4
.L_11:
        /*0008*/ 	.byte	0x04, 0x17
        /*000a*/ 	.short	(.L_13 - .L_12)
.L_12:
        /*000c*/ 	.word	0x00000000
        /*0010*/ 	.short	0x0009
        /*0012*/ 	.short	0x0048
        /*0014*/ 	.byte	0x00, 0xf0, 0x11, 0x00


	//----- nvinfo : EIATTR_KPARAM_INFO
	.align		4
.L_13:
        /*0018*/ 	.byte	0x04, 0x17
        /*001a*/ 	.short	(.L_15 - .L_14)
.L_14:
        /*001c*/ 	.word	0x00000000
        /*0020*/ 	.short	0x0008
        /*0022*/ 	.short	0x0040
        /*0024*/ 	.byte	0x00, 0xf4, 0x21, 0x00


	//----- nvinfo : EIATTR_KPARAM_INFO
	.align		4
.L_15:
        /*0028*/ 	.byte	0x04, 0x17
        /*002a*/ 	.short	(.L_17 - .L_16)
.L_16:
        /*002c*/ 	.word	0x00000000
        /*0030*/ 	.short	0x0007
        /*0032*/ 	.short	0x0038
        /*0034*/ 	.byte	0x00, 0xf4, 0x21, 0x00


	//----- nvinfo : EIATTR_KPARAM_INFO
	.align		4
.L_17:
        /*0038*/ 	.byte	0x04, 0x17
        /*003a*/ 	.short	(.L_19 - .L_18)
.L_18:
        /*003c*/ 	.word	0x00000000
        /*0040*/ 	.short	0x0006
        /*0042*/ 	.short	0x0030
        /*0044*/ 	.byte	0x00, 0xf4, 0x21, 0x00


	//----- nvinfo : EIATTR_KPARAM_INFO
	.align		4
.L_19:
        /*0048*/ 	.byte	0x04, 0x17
        /*004a*/ 	.short	(.L_21 - .L_20)
.L_20:
        /*004c*/ 	.word	0x00000000
        /*0050*/ 	.short	0x0005
        /*0052*/ 	.short	0x0028
        /*0054*/ 	.byte	0x00, 0xf4, 0x21, 0x00


	//----- nvinfo : EIATTR_KPARAM_INFO
	.align		4
.L_21:
        /*0058*/ 	.byte	0x04, 0x17
        /*005a*/ 	.short	(.L_23 - .L_22)
.L_22:
        /*005c*/ 	.word	0x00000000
        /*0060*/ 	.short	0x0004
        /*0062*/ 	.short	0x0020
        /*0064*/ 	.byte	0x00, 0xf4, 0x21, 0x00


	//----- nvinfo : EIATTR_KPARAM_INFO
	.align		4
.L_23:
        /*0068*/ 	.byte	0x04, 0x17
        /*006a*/ 	.short	(.L_25 - .L_24)
.L_24:
        /*006c*/ 	.word	0x00000000
        /*0070*/ 	.short	0x0003
        /*0072*/ 	.short	0x0018
        /*0074*/ 	.byte	0x00, 0xf4, 0x21, 0x00


	//----- nvinfo : EIATTR_KPARAM_INFO
	.align		4
.L_25:
        /*0078*/ 	.byte	0x04, 0x17
        /*007a*/ 	.short	(.L_27 - .L_26)
.L_26:
        /*007c*/ 	.word	0x00000000
        /*0080*/ 	.short	0x0002
        /*0082*/ 	.short	0x0010
        /*0084*/ 	.byte	0x00, 0xf4, 0x21, 0x00


	//----- nvinfo : EIATTR_KPARAM_INFO
	.align		4
.L_27:
        /*0088*/ 	.byte	0x04, 0x17
        /*008a*/ 	.short	(.L_29 - .L_28)
.L_28:
        /*008c*/ 	.word	0x00000000
        /*0090*/ 	.short	0x0001
        /*0092*/ 	.short	0x0008
        /*0094*/ 	.byte	0x00, 0xf4, 0x21, 0x00


	//----- nvinfo : EIATTR_KPARAM_INFO
	.align		4
.L_29:
        /*0098*/ 	.byte	0x04, 0x17
        /*009a*/ 	.short	(.L_31 - .L_30)
.L_30:
        /*009c*/ 	.word	0x00000000
        /*00a0*/ 	.short	0x0000
        /*00a2*/ 	.short	0x0000
        /*00a4*/ 	.byte	0x00, 0xf4, 0x21, 0x00


	//----- nvinfo : EIATTR_SPARSE_MMA_MASK
	.align		4
.L_31:
        /*00a8*/ 	.byte	0x03, 0x50
        /*00aa*/ 	.short	0x0000


	//----- nvinfo : EIATTR_MAXREG_COUNT
	.align		4
        /*00ac*/ 	.byte	0x03, 0x1b
        /*00ae*/ 	.short	0x00ff


	//----- nvinfo : EIATTR_EXIT_INSTR_OFFSETS
	.align		4
        /*00b0*/ 	.byte	0x04, 0x1c
        /*00b2*/ 	.short	(.L_33 - .L_32)


	//   ....[0]....
.L_32:
        /*00b4*/ 	.word	0x00000490


	//----- nvinfo : EIATTR_REQNTID
	.align		4
.L_33:
        /*00b8*/ 	.byte	0x04, 0x10
        /*00ba*/ 	.short	(.L_35 - .L_34)
.L_34:
        /*00bc*/ 	.word	0x00000080
        /*00c0*/ 	.word	0x00000001
        /*00c4*/ 	.word	0x00000001


	//----- nvinfo : EIATTR_CBANK_PARAM_SIZE
	.align		4
.L_35:
        /*00c8*/ 	.byte	0x03, 0x19
        /*00ca*/ 	.short	0x004c


	//----- nvinfo : EIATTR_PARAM_CBANK
	.align		4
        /*00cc*/ 	.byte	0x04, 0x0a
        /*00ce*/ 	.short	(.L_37 - .L_36)
	.align		4
.L_36:
        /*00d0*/ 	.word	index@(.nv.constant0.triton_poi_fused__native_batch_norm_legit_no_training_add_convolution_relu_threshold_backward_5)
        /*00d4*/ 	.short	0x0210
        /*00d6*/ 	.short	0x004c


	//----- nvinfo : EIATTR_SW_WAR
	.align		4
.L_37:
        /*00d8*/ 	.byte	0x04, 0x36
        /*00da*/ 	.short	(.L_39 - .L_38)
.L_38:
        /*00dc*/ 	.word	0x00000008
.L_39:


//--------------------- .nv.callgraph             --------------------------
	.section	.nv.callgraph,"",@"SHT_CUDA_CALLGRAPH"
	.align	4
	.sectionentsize	8
	.align		4
        /*0000*/ 	.word	0x00000000
	.align		4
        /*0004*/ 	.word	0xffffffff
	.align		4
        /*0008*/ 	.word	0x00000000
	.align		4
        /*000c*/ 	.word	0xfffffffe
	.align		4
        /*0010*/ 	.word	0x00000000
	.align		4
        /*0014*/ 	.word	0xfffffffd
	.align		4
        /*0018*/ 	.word	0x00000000
	.align		4
        /*001c*/ 	.word	0xfffffffc


//--------------------- .nv.constant4             --------------------------
	.section	.nv.constant4,"a",@progbits
	.align	8
	.align		8
.nv.constant4:
        /*0000*/ 	.dword	_$_str
	.align		8
        /*0008*/ 	.dword	_$_str_$_2


//--------------------- .text.triton_poi_fused__native_batch_norm_legit_no_training_add_convolution_relu_threshold_backward_5 --------------------------
	.section	.text.triton_poi_fused__native_batch_norm_legit_no_training_add_convolution_relu_threshold_backward_5,"ax",@progbits
	.align	128
        .global         triton_poi_fused__native_batch_norm_legit_no_training_add_convolution_relu_threshold_backward_5
        .type           triton_poi_fused__native_batch_norm_legit_no_training_add_convolution_relu_threshold_backward_5,@function
        .size           triton_poi_fused__native_batch_norm_legit_no_training_add_convolution_relu_threshold_backward_5,(.L_x_1 - triton_poi_fused__native_batch_norm_legit_no_training_add_convolution_relu_threshold_backward_5)
        .other          triton_poi_fused__native_batch_norm_legit_no_training_add_convolution_relu_threshold_backward_5,@"STO_CUDA_ENTRY STV_DEFAULT"
triton_poi_fused__native_batch_norm_legit_no_training_add_convolution_relu_threshold_backward_5:
.text.triton_poi_fused__native_batch_norm_legit_no_training_add_convolution_relu_threshold_backward_5:
[----:B------:R-:W-:Y:S01]  /*0000*/  LDC R1, c[0x0][0x28] ;  /* 0x00000a00ff017b82 */ /* 0x000fe20000000800 */
[----:B------:R-:W1:Y:S07]  /*0010*/  S2R R0, SR_TID.X ;  /* 0x0000000000007919 */ /* 0x000e6e0000002100 */
[----:B------:R-:W2:Y:S01]  /*0020*/  LDC.64 R10, c[0x0][0x220] ;  /* 0x00008800ff0a7b82 */ /* 0x000ea20000000a00 */
[----:B------:R-:W-:Y:S01]  /*0030*/  ULDC.64 UR4, c[0x0][0x208] ;  /* 0x0000820000047ab9 */ /* 0x000fe20000000a00 */
[----:B------:R-:W-:Y:S01]  /*0040*/  ULDC.64 UR6, c[0x0][0x250] ;  /* 0x0000940000067ab9 */ /* 0x000fe20000000a00 */
[----:B------:R-:W3:Y:S05]  /*0050*/  S2R R5, SR_CTAID.X ;  /* 0x0000000000057919 */ /* 0x000eea0000002500 */
[----:B------:R-:W4:Y:S08]  /*0060*/  LDC.64 R8, c[0x0][0x210] ;  /* 0x00008400ff087b82 */ /* 0x000f300000000a00 */
[----:B------:R-:W5:Y:S08]  /*0070*/  LDC.64 R14, c[0x0][0x218] ;  /* 0x00008600ff0e7b82 */ /* 0x000f700000000a00 */
[----:B------:R-:W4:Y:S01]  /*0080*/  LDC.64 R20, c[0x0][0x240] ;  /* 0x00009000ff147b82 */ /* 0x000f220000000a00 */
[----:B-1----:R-:W-:-:S07]  /*0090*/  SHF.L.U32 R0, R0, 0x1, RZ ;  /* 0x0000000100007819 */ /* 0x002fce00000006ff */
[----:B------:R-:W1:Y:S01]  /*00a0*/  LDC.64 R18, c[0x0][0x238] ;  /* 0x00008e00ff127b82 */ /* 0x000e620000000a00 */
[----:B---3--:R-:W-:Y:S02]  /*00b0*/  SHF.R.S32.HI R3, RZ, 0x17, R5 ;  /* 0x00000017ff037819 */ /* 0x008fe40000011405 */
[----:B------:R-:W-:Y:S02]  /*00c0*/  LOP3.LUT R0, R0, 0xfe, RZ, 0xc0, !PT ;  /* 0x000000fe00007812 */ /* 0x000fe400078ec0ff */
[----:B------:R-:W-:Y:S02]  /*00d0*/  SGXT R3, R3, 0x1 ;  /* 0x000000010303781a */ /* 0x000fe40000000200 */
[----:B------:R-:W-:Y:S02]  /*00e0*/  LEA R0, R5, R0, 0x8 ;  /* 0x0000000005007211 */ /* 0x000fe400078e40ff */
[----:B------:R-:W3:Y:S02]  /*00f0*/  LDC.64 R4, c[0x0][0x228] ;  /* 0x00008a00ff047b82 */ /* 0x000ee40000000a00 */
[----:B------:R-:W-:-:S04]  /*0100*/  LEA.HI R3, R3, R0, RZ, 0x4 ;  /* 0x0000000003037211 */ /* 0x000fc800078f20ff */
[--C-:B------:R-:W-:Y:S02]  /*0110*/  SHF.R.S32.HI R7, RZ, 0x4, R3.reuse ;  /* 0x00000004ff077819 */ /* 0x100fe40000011403 */
[----:B------:R-:W-:-:S04]  /*0120*/  SHF.R.S32.HI R2, RZ, 0x1f, R3 ;  /* 0x0000001fff027819 */ /* 0x000fc80000011403 */
[----:B------:R-:W-:-:S04]  /*0130*/  LEA.HI R2, R2, R7, RZ, 0x6 ;  /* 0x0000000702027211 */ /* 0x000fc800078f30ff */
[----:B------:R-:W-:-:S04]  /*0140*/  LOP3.LUT R2, R2, 0xffffffc0, RZ, 0xc0, !PT ;  /* 0xffffffc002027812 */ /* 0x000fc800078ec0ff */
[----:B------:R-:W-:Y:S02]  /*0150*/  IADD3 R7, R7, -R2, RZ ;  /* 0x8000000207077210 */ /* 0x000fe40007ffe0ff */
[----:B------:R-:W3:Y:S03]  /*0160*/  LDC.64 R2, c[0x0][0x230] ;  /* 0x00008c00ff027b82 */ /* 0x000ee60000000a00 */
[----:B--2---:R-:W-:-:S05]  /*0170*/  IMAD.WIDE R10, R7, 0x4, R10 ;  /* 0x00000004070a7825 */ /* 0x004fca00078e020a */
[----:B------:R-:W2:Y:S01]  /*0180*/  LDG.E.EL R6, desc[UR4][R10.64] ;  /* 0x000000040a067981 */ /* 0x000ea2000c2e1900 */
[----:B----4-:R-:W-:-:S04]  /*0190*/  IMAD.WIDE R8, R0, 0x4, R8 ;  /* 0x0000000400087825 */ /* 0x010fc800078e0208 */
[C---:B-----5:R-:W-:Y:S02]  /*01a0*/  IMAD.WIDE R14, R7.reuse, 0x4, R14 ;  /* 0x00000004070e7825 */ /* 0x060fe400078e020e */
[----:B------:R-:W4:Y:S02]  /*01b0*/  LDG.E.64 R8, desc[UR4][R8.64] ;  /* 0x0000000408087981 */ /* 0x000f24000c1e1b00 */
[C---:B0-----:R-:W-:Y:S02]  /*01c0*/  IMAD.WIDE R20, R7.reuse, 0x4, R20 ;  /* 0x0000000407147825 */ /* 0x041fe400078e0214 */
[----:B------:R0:W4:Y:S02]  /*01d0*/  LDG.E.EL R12, desc[UR4][R14.64] ;  /* 0x000000040e0c7981 */ /* 0x000124000c2e1900 */
[----:B-1----:R-:W-:Y:S02]  /*01e0*/  IMAD.WIDE R18, R0, 0x4, R18 ;  /* 0x0000000400127825 */ /* 0x002fe400078e0212 */
[----:B------:R-:W5:Y:S04]  /*01f0*/  LDG.E.EL R13, desc[UR4][R20.64] ;  /* 0x00000004140d7981 */ /* 0x000f68000c2e1900 */
[----:B------:R-:W5:Y:S01]  /*0200*/  LDG.E.64 R10, desc[UR4][R18.64] ;  /* 0x00000004120a7981 */ /* 0x000f62000c1e1b00 */
[----:B---3--:R-:W-:-:S04]  /*0210*/  IMAD.WIDE R4, R7, 0x4, R4 ;  /* 0x0000000407047825 */ /* 0x008fc800078e0204 */
[----:B------:R-:W-:Y:S02]  /*0220*/  IMAD.WIDE R16, R7, 0x4, R2 ;  /* 0x0000000407107825 */ /* 0x000fe400078e0202 */
[----:B------:R1:W3:Y:S01]  /*0230*/  LDG.E.EL R4, desc[UR4][R4.64] ;  /* 0x0000000404047981 */ /* 0x0002e2000c2e1900 */
[----:B0-----:R-:W-:Y:S01]  /*0240*/  HFMA2.MMA R14, -RZ, RZ, 1.625, 0 ;  /* 0x3e800000ff0e7435 */ /* 0x001fe200000001ff */
[----:B------:R-:W0:Y:S02]  /*0250*/  LDC.64 R2, c[0x0][0x248] ;  /* 0x00009200ff027b82 */ /* 0x000e240000000a00 */
[----:B------:R-:W3:Y:S01]  /*0260*/  LDG.E.EL R17, desc[UR4][R16.64] ;  /* 0x0000000410117981 */ /* 0x000ee2000c2e1900 */
[----:B0-----:R-:W-:-:S04]  /*0270*/  IMAD.WIDE R2, R0, 0x4, R2 ;  /* 0x0000000400027825 */ /* 0x001fc800078e0202 */
[----:B--2---:R-:W-:-:S04]  /*0280*/  FADD R6, R6, 9.9999997473787516356e-06 ;  /* 0x3727c5ac06067421 */ /* 0x004fc80000000000 */
[----:B------:R-:W0:Y:S02]  /*0290*/  MUFU.SQRT R7, R6 ;  /* 0x0000000600077308 */ /* 0x000e240000002000 */
[C---:B0-----:R-:W-:Y:S02]  /*02a0*/  FSETP.GT.AND P0, PT, R7.reuse, 8.50705917302346158658e+37, PT ;  /* 0x7e8000000700780b */ /* 0x041fe40003f04000 */
[----:B------:R-:W-:-:S11]  /*02b0*/  FSETP.GEU.AND P1, PT, R7, 1.175494350822287508e-38, PT ;  /* 0x008000000700780b */ /* 0x000fd60003f2e000 */
[----:B------:R-:W-:-:S04]  /*02c0*/  @P0 FMUL R7, R7, 0.25 ;  /* 0x3e80000007070820 */ /* 0x000fc80000400000 */
[----:B------:R-:W-:-:S06]  /*02d0*/  @!P1 FMUL R7, R7, 16777216 ;  /* 0x4b80000007079820 */ /* 0x000fcc0000400000 */
[----:B------:R-:W0:Y:S01]  /*02e0*/  MUFU.RCP R7, R7 ;  /* 0x0000000700077308 */ /* 0x000e220000001000 */
[----:B------:R-:W-:Y:S01]  /*02f0*/  FSEL R14, R14, 1, P0 ;  /* 0x3f8000000e0e7808 */ /* 0x000fe20000000000 */
[----:B----4-:R-:W-:-:S04]  /*0300*/  FADD R8, R8, -R12 ;  /* 0x8000000c08087221 */ /* 0x010fc80000000000 */
[----:B------:R-:W-:Y:S01]  /*0310*/  @!P1 FMUL R14, R14, 16777216 ;  /* 0x4b8000000e0e9820 */ /* 0x000fe20000400000 */
[CC--:B-----5:R-:W-:Y:S01]  /*0320*/  FSETP.GEU.AND P0, PT, R10.reuse, -R13.reuse, PT ;  /* 0x8000000d0a00720b */ /* 0x0e0fe20003f0e000 */
[----:B------:R-:W-:Y:S01]  /*0330*/  FADD R9, R9, -R12 ;  /* 0x8000000c09097221 */ /* 0x000fe20000000000 */
[--C-:B------:R-:W-:Y:S01]  /*0340*/  FADD R10, R10, R13.reuse ;  /* 0x0000000d0a0a7221 */ /* 0x100fe20000000000 */
[C---:B-1----:R-:W-:Y:S01]  /*0350*/  FADD R5, R11.reuse, R13 ;  /* 0x0000000d0b057221 */ /* 0x042fe20000000000 */
[----:B------:R-:W-:Y:S01]  /*0360*/  FSETP.GEU.AND P1, PT, R11, -R13, PT ;  /* 0x8000000d0b00720b */ /* 0x000fe20003f2e000 */
[----:B0-----:R-:W-:-:S03]  /*0370*/  FMUL R14, R7, R14 ;  /* 0x0000000e070e7220 */ /* 0x001fc60000400000 */
[----:B------:R-:W-:Y:S01]  /*0380*/  FSEL R7, R5, RZ, P1 ;  /* 0x000000ff05077208 */ /* 0x000fe20000800000 */
[-C--:B------:R-:W-:Y:S01]  /*0390*/  FMUL R8, R8, R14.reuse ;  /* 0x0000000e08087220 */ /* 0x080fe20000400000 */
[----:B------:R-:W-:Y:S01]  /*03a0*/  FMUL R14, R9, R14 ;  /* 0x0000000e090e7220 */ /* 0x000fe20000400000 */
[----:B------:R-:W-:Y:S02]  /*03b0*/  FSEL R9, R10, RZ, P0 ;  /* 0x000000ff0a097208 */ /* 0x000fe40000000000 */
[----:B------:R-:W-:Y:S02]  /*03c0*/  FSETP.GTU.AND P0, PT, R7, RZ, PT ;  /* 0x000000ff0700720b */ /* 0x000fe40003f0c000 */
[----:B------:R-:W-:Y:S01]  /*03d0*/  FSETP.GTU.AND P1, PT, R9, RZ, PT ;  /* 0x000000ff0900720b */ /* 0x000fe20003f2c000 */
[C-C-:B---3--:R-:W-:Y:S01]  /*03e0*/  FFMA R8, R4.reuse, R8, R17.reuse ;  /* 0x0000000804087223 */ /* 0x148fe20000000011 */
[----:B------:R-:W-:Y:S01]  /*03f0*/  FFMA R14, R4, R14, R17 ;  /* 0x0000000e040e7223 */ /* 0x000fe20000000011 */
[----:B------:R-:W-:-:S02]  /*0400*/  IADD3 R4, P2, R0, UR6, RZ ;  /* 0x0000000600047c10 */ /* 0x000fc4000ff5e0ff */
[----:B------:R-:W-:Y:S02]  /*0410*/  SEL R6, RZ, 0x1, P1 ;  /* 0x00000001ff067807 */ /* 0x000fe40000800000 */
[----:B------:R-:W-:Y:S01]  /*0420*/  SEL R11, RZ, 0x100, P0 ;  /* 0x00000100ff0b7807 */ /* 0x000fe20000000000 */
[----:B------:R-:W-:Y:S01]  /*0430*/  FADD R8, R8, R9 ;  /* 0x0000000908087221 */ /* 0x000fe20000000000 */
[----:B------:R-:W-:Y:S01]  /*0440*/  FADD R9, R14, R7 ;  /* 0x000000070e097221 */ /* 0x000fe20000000000 */
[----:B------:R-:W-:Y:S02]  /*0450*/  LEA.HI.X.SX32 R5, R0, UR7, 0x1, P2 ;  /* 0x0000000700057c11 */ /* 0x000fe400090f0eff */
[----:B------:R-:W-:Y:S02]  /*0460*/  IADD3 R11, R6, R11, RZ ;  /* 0x0000000b060b7210 */ /* 0x000fe40007ffe0ff */
[----:B------:R-:W-:Y:S04]  /*0470*/  STG.E.64 desc[UR4][R2.64], R8 ;  /* 0x0000000802007986 */ /* 0x000fe8000c101b04 */
[----:B------:R-:W-:Y:S01]  /*0480*/  STG.E.U16 desc[UR4][R4.64], R11 ;  /* 0x0000000b04007986 */ /* 0x000fe2000c101504 */
[----:B------:R-:W-:Y:S05]  /*0490*/  EXIT ;  /* 0x000000000000794d */ /* 0x000fea0003800000 */
.L_x_0:
[----:B------:R-:W-:-:S00]  /*04a0*/  BRA `(.L_x_0) ;  /* 0xfffffffc00fc7947 */ /* 0x000fc0000383ffff */
[----:B------:R-:W-:-:S00]  /*04b0*/  NOP ;  /* 0x0000000000007918 */ /* 0x000fc00000000000 */
        /* <DEDUP_REMOVED lines=12> */
.L_x_1:


//--------------------- .nv.global.init           --------------------------
	.section	.nv.global.init,"aw",@progbits
.nv.global.init:
	.type		_$_str,@object
	.size		_$_str,(_$_str_$_2 - _$_str)
_$_str:
        /*0000*/ 	.byte	0x5f, 0x5f, 0x43, 0x55, 0x44, 0x41, 0x5f, 0x46, 0x54, 0x5a, 0x00
	.type		_$_str_$_2,@object
	.size		_$_str_$_2,(.L_1 - _$_str_$_2)
_$_str_$_2:
        /*000b*/ 	.byte	0x5f, 0x5f, 0x43, 0x55, 0x44, 0x41, 0x5f, 0x50, 0x52, 0x45, 0x43, 0x5f, 0x53, 0x51, 0x52, 0x54
        /*001b*/ 	.byte	0x00
.L_1:


//--------------------- .nv.constant0.triton_poi_fused__native_batch_norm_legit_no_training_add_convolution_relu_threshold_backward_5 --------------------------
	.section	.nv.constant0.triton_poi_fused__native_batch_norm_legit_no_training_add_convolution_relu_threshold_backward_5,"a",@progbits
	.sectionflags	@""
	.align	4
.nv.constant0.triton_poi_fused__native_batch_norm_legit_no_training_add_convolution_relu_threshold_backward_5:
	.zero		604
